//
// Generated by NVIDIA NVVM Compiler
//
// Compiler Build ID: CL-36424714
// Cuda compilation tools, release 13.0, V13.0.88
// Based on NVVM 20.0.0
//

.version 9.0
.target sm_100
.address_size 64

	// .globl	_Z21frobenius_norm_kernelPKfPfii

.visible .entry _Z21frobenius_norm_kernelPKfPfii(
	.param .u64 .ptr .align 1 _Z21frobenius_norm_kernelPKfPfii_param_0,
	.param .u64 .ptr .align 1 _Z21frobenius_norm_kernelPKfPfii_param_1,
	.param .u32 _Z21frobenius_norm_kernelPKfPfii_param_2,
	.param .u32 _Z21frobenius_norm_kernelPKfPfii_param_3
)
{
	.reg .pred 	%p<2>;
	.reg .b16 	%rs<6>;
	.reg .b32 	%r<8>;
	.reg .b32 	%f<5>;
	.reg .b64 	%rd<7>;

	ld.param.u64 	%rd1, [_Z21frobenius_norm_kernelPKfPfii_param_0];
	ld.param.u64 	%rd2, [_Z21frobenius_norm_kernelPKfPfii_param_1];
	ld.param.u32 	%r2, [_Z21frobenius_norm_kernelPKfPfii_param_2];
	ld.param.u32 	%r3, [_Z21frobenius_norm_kernelPKfPfii_param_3];
	mov.u32 	%r4, %ctaid.x;
	mov.u32 	%r5, %ntid.x;
	mov.u32 	%r6, %tid.x;
	mad.lo.s32 	%r1, %r4, %r5, %r6;
	mul.lo.s32 	%r7, %r3, %r2;
	setp.ge.s32 	%p1, %r1, %r7;
	@%p1 bra 	$L__BB0_2;
	cvta.to.global.u64 	%rd3, %rd1;
	cvta.to.global.u64 	%rd4, %rd2;
	mul.wide.s32 	%rd5, %r1, 4;
	add.s64 	%rd6, %rd3, %rd5;
	ld.global.f32 	%f1, [%rd6];
	// begin inline asm
	{  cvt.rn.bf16.f32 %rs1, %f1;}

	// end inline asm
	// begin inline asm
	{ mul.bf16 %rs2,%rs1,%rs1; }

	// end inline asm
	// begin inline asm
	{ cvt.f32.bf16 %f2, %rs2;}

	// end inline asm
	ld.global.f32 	%f3, [%rd4];
	add.f32 	%f4, %f2, %f3;
	st.global.f32 	[%rd4], %f4;
$L__BB0_2:
	ret;

}


// ===== COMPILED SASS (sm_100) =====

	.target	sm_100

	.elftype	@"ET_EXEC"


//--------------------- .note.nv.tkinfo           --------------------------
	.section	.note.nv.tkinfo,"",@"SHT_NOTE"
	.sectionflags	@"SHF_NOTE_NV_TKINFO"
	.tkinfo
        /*0018*/ 	.word	0x00000002
        /*0030*/ 	.string	""
        /*0030*/ 	.string	"ptxas"
        /*0030*/ 	.string	"Cuda compilation tools, release 13.0, V13.0.88"
        /*0030*/ 	.string	"Build cuda_13.0.r13.0/compiler.36424714_0"
        /*0030*/ 	.string	"-arch sm_100 -m 64 "



//--------------------- .note.nv.cuinfo           --------------------------
	.section	.note.nv.cuinfo,"",@"SHT_NOTE"
	.sectionflags	@"SHF_NOTE_NV_CUINFO"
        /*0018*/ 	.short	0x0002
        /*001a*/ 	.short	0x0064
        /*001c*/ 	.short	0x0082
	.zero		2


//--------------------- .nv.info                  --------------------------
	.section	.nv.info,"",@"SHT_CUDA_INFO"
	.align	4


	//----- nvinfo : EIATTR_REGCOUNT
	.align		4
        /*0000*/ 	.byte	0x04, 0x2f
        /*0002*/ 	.short	(.L_1 - .L_0)
	.align		4
.L_0:
        /*0004*/ 	.word	index@(_Z21frobenius_norm_kernelPKfPfii)
        /*0008*/ 	.word	0x0000000a


	//----- nvinfo : EIATTR_FRAME_SIZE
	.align		4
.L_1:
        /*000c*/ 	.byte	0x04, 0x11
        /*000e*/ 	.short	(.L_3 - .L_2)
	.align		4
.L_2:
        /*0010*/ 	.word	index@(_Z21frobenius_norm_kernelPKfPfii)
        /*0014*/ 	.word	0x00000000


	//----- nvinfo : EIATTR_MIN_STACK_SIZE
	.align		4
.L_3:
        /*0018*/ 	.byte	0x04, 0x12
        /*001a*/ 	.short	(.L_5 - .L_4)
	.align		4
.L_4:
        /*001c*/ 	.word	index@(_Z21frobenius_norm_kernelPKfPfii)
        /*0020*/ 	.word	0x00000000
.L_5:


//--------------------- .nv.compat                --------------------------
	.section	.nv.compat,"",@"SHT_CUDA_COMPAT_INFO"
	.align	4
        /*0000*/ 	.byte	0x02, 0x09, 0x00, 0x00, 0x02, 0x02, 0x01, 0x00, 0x02, 0x05, 0x05, 0x00, 0x03, 0x07, 0x01, 0x01
        /*0010*/ 	.byte	0x02, 0x03, 0x00, 0x00, 0x02, 0x06, 0x01, 0x00, 0x04, 0x0b, 0x08, 0x00, 0x09, 0x00, 0x00, 0x00
        /*0020*/ 	.byte	0x00, 0x00, 0x00, 0x00


//--------------------- .nv.info._Z21frobenius_norm_kernelPKfPfii --------------------------
	.section	.nv.info._Z21frobenius_norm_kernelPKfPfii,"",@"SHT_CUDA_INFO"
	.sectionflags	@""
	.align	4


	//----- nvinfo : EIATTR_CUDA_API_VERSION
	.align		4
        /*0000*/ 	.byte	0x04, 0x37
        /*0002*/ 	.short	(.L_7 - .L_6)
.L_6:
        /*0004*/ 	.word	0x00000082


	//----- nvinfo : EIATTR_KPARAM_INFO
	.align		4
.L_7:
        /*0008*/ 	.byte	0x04, 0x17
        /*000a*/ 	.short	(.L_9 - .L_8)
.L_8:
        /*000c*/ 	.word	0x00000000
        /*0010*/ 	.short	0x0003
        /*0012*/ 	.short	0x0014
        /*0014*/ 	.byte	0x00, 0xf0, 0x11, 0x00


	//----- nvinfo : EIATTR_KPARAM_INFO
	.align		4
.L_9:
        /*0018*/ 	.byte	0x04, 0x17
        /*001a*/ 	.short	(.L_11 - .L_10)
.L_10:
        /*001c*/ 	.word	0x00000000
        /*0020*/ 	.short	0x0002
        /*0022*/ 	.short	0x0010
        /*0024*/ 	.byte	0x00, 0xf0, 0x11, 0x00


	//----- nvinfo : EIATTR_KPARAM_INFO
	.align		4
.L_11:
        /*0028*/ 	.byte	0x04, 0x17
        /*002a*/ 	.short	(.L_13 - .L_12)
.L_12:
        /*002c*/ 	.word	0x00000000
        /*0030*/ 	.short	0x0001
        /*0032*/ 	.short	0x0008
        /*0034*/ 	.byte	0x00, 0xf5, 0x21, 0x00


	//----- nvinfo : EIATTR_KPARAM_INFO
	.align		4
.L_13:
        /*0038*/ 	.byte	0x04, 0x17
        /*003a*/ 	.short	(.L_15 - .L_14)
.L_14:
        /*003c*/ 	.word	0x00000000
        /*0040*/ 	.short	0x0000
        /*0042*/ 	.short	0x0000
        /*0044*/ 	.byte	0x00, 0xf5, 0x21, 0x00


	//----- nvinfo : EIATTR_SPARSE_MMA_MASK
	.align		4
.L_15:
        /*0048*/ 	.byte	0x03, 0x50
        /*004a*/ 	.short	0x0000


	//----- nvinfo : EIATTR_MAXREG_COUNT
	.align		4
        /*004c*/ 	.byte	0x03, 0x1b
        /*004e*/ 	.short	0x00ff


	//----- nvinfo : EIATTR_MERCURY_ISA_VERSION
	.align		4
        /*0050*/ 	.byte	0x03, 0x5f
        /*0052*/ 	.short	0x0101


	//----- nvinfo : EIATTR_VRC_CTA_INIT_COUNT
	.align		4
        /*0054*/ 	.byte	0x02, 0x4a
	.zero		1
	.zero		1


	//----- nvinfo : EIATTR_EXIT_INSTR_OFFSETS
	.align		4
        /*0058*/ 	.byte	0x04, 0x1c
        /*005a*/ 	.short	(.L_17 - .L_16)


	//   ....[0]....
.L_16:
        /*005c*/ 	.word	0x00000080


	//   ....[1]....
        /*0060*/ 	.word	0x00000140


	//----- nvinfo : EIATTR_CBANK_PARAM_SIZE
	.align		4
.L_17:
        /*0064*/ 	.byte	0x03, 0x19
        /*0066*/ 	.short	0x0018


	//----- nvinfo : EIATTR_PARAM_CBANK
	.align		4
        /*0068*/ 	.byte	0x04, 0x0a
        /*006a*/ 	.short	(.L_19 - .L_18)
	.align		4
.L_18:
        /*006c*/ 	.word	index@(.nv.constant0._Z21frobenius_norm_kernelPKfPfii)
        /*0070*/ 	.short	0x0380
        /*0072*/ 	.short	0x0018


	//----- nvinfo : EIATTR_SW_WAR
	.align		4
.L_19:
        /*0074*/ 	.byte	0x04, 0x36
        /*0076*/ 	.short	(.L_21 - .L_20)
.L_20:
        /*0078*/ 	.word	0x00000008
.L_21:


//--------------------- .nv.callgraph             --------------------------
	.section	.nv.callgraph,"",@"SHT_CUDA_CALLGRAPH"
	.align	4
	.sectionentsize	8
	.align		4
        /*0000*/ 	.word	0x00000000
	.align		4
        /*0004*/ 	.word	0xffffffff
	.align		4
        /*0008*/ 	.word	0x00000000
	.align		4
        /*000c*/ 	.word	0xfffffffe
	.align		4
        /*0010*/ 	.word	0x00000000
	.align		4
        /*0014*/ 	.word	0xfffffffd
	.align		4
        /*0018*/ 	.word	0x00000000
	.align		4
        /*001c*/ 	.word	0xfffffffc


//--------------------- .text._Z21frobenius_norm_kernelPKfPfii --------------------------
	.section	.text._Z21frobenius_norm_kernelPKfPfii,"ax",@progbits
	.align	128
        .global         _Z21frobenius_norm_kernelPKfPfii
        .type           _Z21frobenius_norm_kernelPKfPfii,@function
        .size           _Z21frobenius_norm_kernelPKfPfii,(.L_x_1 - _Z21frobenius_norm_kernelPKfPfii)
        .other          _Z21frobenius_norm_kernelPKfPfii,@"STO_CUDA_ENTRY STV_DEFAULT"
_Z21frobenius_norm_kernelPKfPfii:
.text._Z21frobenius_norm_kernelPKfPfii:
[----:B------:R-:W-:Y:S01]  /*0000*/  LDC R1, c[0x0][0x37c] ;  /* 0x0000df00ff017b82 */ /* 0x000fe20000000800 */
[----:B------:R-:W0:Y:S07]  /*0010*/  S2R R0, SR_TID.X ;  /* 0x0000000000007919 */ /* 0x000e2e0000002100 */
[----:B------:R-:W0:Y:S01]  /*0020*/  S2UR UR6, SR_CTAID.X ;  /* 0x00000000000679c3 */ /* 0x000e220000002500 */
[----:B------:R-:W1:Y:S07]  /*0030*/  LDCU.64 UR4, c[0x0][0x390] ;  /* 0x00007200ff0477ac */ /* 0x000e6e0008000a00 */
[----:B------:R-:W0:Y:S01]  /*0040*/  LDC R7, c[0x0][0x360] ;  /* 0x0000d800ff077b82 */ /* 0x000e220000000800 */
[----:B-1----:R-:W-:Y:S01]  /*0050*/  UIMAD UR4, UR5, UR4, URZ ;  /* 0x00000004050472a4 */ /* 0x002fe2000f8e02ff */
[----:B0-----:R-:W-:-:S05]  /*0060*/  IMAD R7, R7, UR6, R0 ;  /* 0x0000000607077c24 */ /* 0x001fca000f8e0200 */
[----:B------:R-:W-:-:S13]  /*0070*/  ISETP.GE.AND P0, PT, R7, UR4, PT ;  /* 0x0000000407007c0c */ /* 0x000fda000bf06270 */
[----:B------:R-:W-:Y:S05]  /*0080*/  @P0 EXIT ;  /* 0x000000000000094d */ /* 0x000fea0003800000 */
[----:B------:R-:W0:Y:S01]  /*0090*/  LDC.64 R2, c[0x0][0x380] ;  /* 0x0000e000ff027b82 */ /* 0x000e220000000a00 */
[----:B------:R-:W1:Y:S07]  /*00a0*/  LDCU.64 UR4, c[0x0][0x358] ;  /* 0x00006b00ff0477ac */ /* 0x000e6e0008000a00 */
[----:B------:R-:W2:Y:S01]  /*00b0*/  LDC.64 R4, c[0x0][0x388] ;  /* 0x0000e200ff047b82 */ /* 0x000ea20000000a00 */
[----:B0-----:R-:W-:-:S06]  /*00c0*/  IMAD.WIDE R2, R7, 0x4, R2 ;  /* 0x0000000407027825 */ /* 0x001fcc00078e0202 */
[----:B-1----:R-:W3:Y:S04]  /*00d0*/  LDG.E R2, desc[UR4][R2.64] ;  /* 0x0000000402027981 */ /* 0x002ee8000c1e1900 */
[----:B--2---:R-:W2:Y:S01]  /*00e0*/  LDG.E R7, desc[UR4][R4.64] ;  /* 0x0000000404077981 */ /* 0x004ea2000c1e1900 */
[----:B---3--:R-:W-:-:S05]  /*00f0*/  F2FP.BF16.F32.PACK_AB R0, RZ, R2 ;  /* 0x00000002ff00723e */ /* 0x008fca00000010ff */
[----:B------:R-:W-:-:S05]  /*0100*/  HMUL2.BF16_V2 R0, R0.H0_H0, R0.H0_H0 ;  /* 0x2000000000007232 */ /* 0x000fca0000200800 */
[----:B------:R-:W-:-:S05]  /*0110*/  SHF.L.U32 R0, R0, 0x10, RZ ;  /* 0x0000001000007819 */ /* 0x000fca00000006ff */
[----:B--2---:R-:W-:-:S05]  /*0120*/  FADD R7, R0, R7 ;  /* 0x0000000700077221 */ /* 0x004fca0000000000 */
[----:B------:R-:W-:Y:S01]  /*0130*/  STG.E desc[UR4][R4.64], R7 ;  /* 0x0000000704007986 */ /* 0x000fe2000c101904 */
[----:B------:R-:W-:Y:S05]  /*0140*/  EXIT ;  /* 0x000000000000794d */ /* 0x000fea0003800000 */
.L_x_0:
[----:B------:R-:W-:-:S00]  /*0150*/  BRA `(.L_x_0) ;  /* 0xfffffffc00fc7947 */ /* 0x000fc0000383ffff */
[----:B------:R-:W-:-:S00]  /*0160*/  NOP ;  /* 0x0000000000007918 */ /* 0x000fc00000000000 */
        /* <DEDUP_REMOVED lines=9> */
.L_x_1:


//--------------------- .nv.shared.reserved.0     --------------------------
	.section	.nv.shared.reserved.0,"aw",@nobits
	.weak		__nv_reservedSMEM_offset_0_alias
	.size		__nv_reservedSMEM_offset_0_alias, 0, 64
	.other		__nv_reservedSMEM_offset_0_alias,@"STO_CUDA_RESERVED_SHARED STV_DEFAULT"
__nv_reservedSMEM_offset_0_alias:
	.zero		0
	.zero		64


//--------------------- .nv.constant0._Z21frobenius_norm_kernelPKfPfii --------------------------
	.section	.nv.constant0._Z21frobenius_norm_kernelPKfPfii,"a",@progbits
	.sectionflags	@""
	.align	4
.nv.constant0._Z21frobenius_norm_kernelPKfPfii:
	.zero		920


//--------------------- SYMBOLS --------------------------

	.type		.nv.reservedSmem.offset0,@object
	.size		.nv.reservedSmem.offset0,0x4
